//
// Generated by NVIDIA NVVM Compiler
//
// Compiler Build ID: CL-36424714
// Cuda compilation tools, release 13.0, V13.0.88
// Based on NVVM 20.0.0
//

.version 9.0
.target sm_100
.address_size 64

	// .globl	_Z11prefix_scanPiS_i
.extern .func  (.param .b32 func_retval0) vprintf
(
	.param .b64 vprintf_param_0,
	.param .b64 vprintf_param_1
)
;
// _ZZ18global_bucket_sortPiS_S_S_S_iE8numFalse has been demoted
.global .align 1 .b8 $str[22] = {119, 101, 32, 104, 97, 118, 101, 110, 39, 116, 32, 102, 97, 105, 108, 101, 100, 32, 121, 101, 116};

.visible .entry _Z11prefix_scanPiS_i(
	.param .u64 .ptr .align 1 _Z11prefix_scanPiS_i_param_0,
	.param .u64 .ptr .align 1 _Z11prefix_scanPiS_i_param_1,
	.param .u32 _Z11prefix_scanPiS_i_param_2
)
{
	.reg .pred 	%p<8>;
	.reg .b32 	%r<30>;
	.reg .b64 	%rd<18>;

	ld.param.u64 	%rd2, [_Z11prefix_scanPiS_i_param_0];
	ld.param.u64 	%rd3, [_Z11prefix_scanPiS_i_param_1];
	ld.param.u32 	%r10, [_Z11prefix_scanPiS_i_param_2];
	cvta.to.global.u64 	%rd1, %rd2;
	cvta.to.global.u64 	%rd4, %rd3;
	mov.u32 	%r11, %tid.x;
	mov.u32 	%r12, %ntid.x;
	mov.u32 	%r13, %ctaid.x;
	mad.lo.s32 	%r1, %r12, %r13, %r11;
	mul.wide.s32 	%rd5, %r1, 4;
	add.s64 	%rd6, %rd4, %rd5;
	ld.global.u32 	%r14, [%rd6];
	add.s64 	%rd7, %rd1, %rd5;
	st.global.u32 	[%rd7], %r14;
	setp.lt.s32 	%p1, %r10, 2;
	@%p1 bra 	$L__BB0_5;
	mov.b32 	%r28, 1;
$L__BB0_2:
	shl.b32 	%r3, %r28, 1;
	mul.lo.s32 	%r4, %r3, %r1;
	add.s32 	%r5, %r4, %r3;
	setp.gt.s32 	%p2, %r5, %r10;
	@%p2 bra 	$L__BB0_4;
	add.s32 	%r16, %r28, %r4;
	add.s32 	%r17, %r16, -1;
	mul.wide.s32 	%rd8, %r17, 4;
	add.s64 	%rd9, %rd1, %rd8;
	ld.global.u32 	%r18, [%rd9];
	mul.wide.s32 	%rd10, %r5, 4;
	add.s64 	%rd11, %rd1, %rd10;
	ld.global.u32 	%r19, [%rd11+-4];
	add.s32 	%r20, %r19, %r18;
	st.global.u32 	[%rd11+-4], %r20;
$L__BB0_4:
	bar.sync 	0;
	setp.lt.s32 	%p3, %r3, %r10;
	mov.u32 	%r28, %r3;
	@%p3 bra 	$L__BB0_2;
$L__BB0_5:
	setp.ne.s32 	%p4, %r1, 0;
	@%p4 bra 	$L__BB0_7;
	mul.wide.s32 	%rd12, %r10, 4;
	add.s64 	%rd13, %rd1, %rd12;
	mov.b32 	%r21, 0;
	st.global.u32 	[%rd13+-4], %r21;
$L__BB0_7:
	setp.lt.s32 	%p5, %r10, 2;
	bar.sync 	0;
	@%p5 bra 	$L__BB0_12;
	mov.u32 	%r29, %r10;
$L__BB0_9:
	shr.u32 	%r7, %r29, 1;
	and.b32  	%r22, %r29, 2147483646;
	mul.lo.s32 	%r8, %r22, %r1;
	add.s32 	%r9, %r8, %r22;
	setp.gt.s32 	%p6, %r9, %r10;
	@%p6 bra 	$L__BB0_11;
	add.s32 	%r23, %r7, %r8;
	add.s32 	%r24, %r23, -1;
	mul.wide.s32 	%rd14, %r24, 4;
	add.s64 	%rd15, %rd1, %rd14;
	ld.global.u32 	%r25, [%rd15];
	mul.wide.s32 	%rd16, %r9, 4;
	add.s64 	%rd17, %rd1, %rd16;
	ld.global.u32 	%r26, [%rd17+-4];
	st.global.u32 	[%rd15], %r26;
	add.s32 	%r27, %r26, %r25;
	st.global.u32 	[%rd17+-4], %r27;
$L__BB0_11:
	bar.sync 	0;
	setp.gt.u32 	%p7, %r29, 3;
	mov.u32 	%r29, %r7;
	@%p7 bra 	$L__BB0_9;
$L__BB0_12:
	ret;

}
	// .globl	_Z18global_bucket_sortPiS_S_S_S_i
.visible .entry _Z18global_bucket_sortPiS_S_S_S_i(
	.param .u64 .ptr .align 1 _Z18global_bucket_sortPiS_S_S_S_i_param_0,
	.param .u64 .ptr .align 1 _Z18global_bucket_sortPiS_S_S_S_i_param_1,
	.param .u64 .ptr .align 1 _Z18global_bucket_sortPiS_S_S_S_i_param_2,
	.param .u64 .ptr .align 1 _Z18global_bucket_sortPiS_S_S_S_i_param_3,
	.param .u64 .ptr .align 1 _Z18global_bucket_sortPiS_S_S_S_i_param_4,
	.param .u32 _Z18global_bucket_sortPiS_S_S_S_i_param_5
)
{
	.reg .pred 	%p<13>;
	.reg .b32 	%r<132>;
	.reg .b64 	%rd<59>;
	// demoted variable
	.shared .align 4 .u32 _ZZ18global_bucket_sortPiS_S_S_S_iE8numFalse;
	ld.param.u64 	%rd12, [_Z18global_bucket_sortPiS_S_S_S_i_param_0];
	ld.param.u64 	%rd9, [_Z18global_bucket_sortPiS_S_S_S_i_param_1];
	ld.param.u64 	%rd10, [_Z18global_bucket_sortPiS_S_S_S_i_param_2];
	ld.param.u64 	%rd11, [_Z18global_bucket_sortPiS_S_S_S_i_param_3];
	ld.param.u32 	%r6, [_Z18global_bucket_sortPiS_S_S_S_i_param_5];
	cvta.to.global.u64 	%rd1, %rd12;
	mov.u32 	%r7, %tid.x;
	mov.u32 	%r8, %ntid.x;
	mov.u32 	%r9, %ctaid.x;
	mad.lo.s32 	%r1, %r8, %r9, %r7;
	setp.ge.s32 	%p1, %r1, %r6;
	@%p1 bra 	$L__BB1_24;
	cvta.to.global.u64 	%rd13, %rd9;
	cvta.to.global.u64 	%rd14, %rd10;
	cvta.to.global.u64 	%rd15, %rd11;
	cvt.s64.s32 	%rd2, %r1;
	mul.wide.s32 	%rd16, %r1, 4;
	add.s64 	%rd3, %rd13, %rd16;
	add.s64 	%rd4, %rd14, %rd16;
	mul.wide.s32 	%rd17, %r6, 4;
	add.s64 	%rd5, %rd15, %rd17;
	add.s64 	%rd6, %rd14, %rd17;
	add.s64 	%rd7, %rd15, %rd16;
	ld.global.u32 	%r10, [%rd3];
	and.b32  	%r11, %r10, 1;
	setp.eq.b32 	%p2, %r11, 1;
	@%p2 bra 	$L__BB1_3;
	mov.b32 	%r12, 1;
	st.global.u32 	[%rd4], %r12;
$L__BB1_3:
	bar.sync 	0;
	mov.u64 	%rd18, $str;
	cvta.global.u64 	%rd19, %rd18;
	{ // callseq 0, 0
	.param .b64 param0;
	st.param.b64 	[param0], %rd19;
	.param .b64 param1;
	st.param.b64 	[param1], 0;
	.param .b32 retval0;
	call.uni (retval0), 
	vprintf, 
	(
	param0, 
	param1
	);
	ld.param.b32 	%r13, [retval0];
	} // callseq 0
	ld.global.u32 	%r15, [%rd5+-4];
	ld.global.u32 	%r16, [%rd6+-4];
	add.s32 	%r17, %r16, %r15;
	st.shared.u32 	[_ZZ18global_bucket_sortPiS_S_S_S_iE8numFalse], %r17;
	bar.sync 	0;
	ld.global.u32 	%r18, [%rd7];
	sub.s32 	%r19, %r1, %r18;
	ld.shared.u32 	%r20, [_ZZ18global_bucket_sortPiS_S_S_S_iE8numFalse];
	add.s32 	%r131, %r19, %r20;
	bar.sync 	0;
	ld.global.u32 	%r3, [%rd3];
	setp.ne.s32 	%p3, %r3, 0;
	@%p3 bra 	$L__BB1_5;
	ld.global.u32 	%r131, [%rd7];
$L__BB1_5:
	shl.b64 	%rd20, %rd2, 2;
	add.s64 	%rd8, %rd1, %rd20;
	mul.wide.s32 	%rd21, %r131, 4;
	add.s64 	%rd22, %rd1, %rd21;
	st.global.u32 	[%rd22], %r3;
	bar.sync 	0;
	ld.global.u32 	%r21, [%rd8];
	st.global.u32 	[%rd3], %r21;
	bar.sync 	0;
	mov.b32 	%r22, 0;
	st.global.u32 	[%rd4], %r22;
	st.global.u32 	[%rd7], %r22;
	bar.sync 	0;
	ld.global.u32 	%r23, [%rd3];
	and.b32  	%r24, %r23, 2;
	setp.ne.s32 	%p4, %r24, 0;
	@%p4 bra 	$L__BB1_7;
	mov.b32 	%r25, 1;
	st.global.u32 	[%rd4], %r25;
$L__BB1_7:
	bar.sync 	0;
	cvta.global.u64 	%rd24, %rd18;
	{ // callseq 1, 0
	.param .b64 param0;
	st.param.b64 	[param0], %rd24;
	.param .b64 param1;
	st.param.b64 	[param1], 0;
	.param .b32 retval0;
	call.uni (retval0), 
	vprintf, 
	(
	param0, 
	param1
	);
	ld.param.b32 	%r26, [retval0];
	} // callseq 1
	ld.global.u32 	%r28, [%rd5+-4];
	ld.global.u32 	%r29, [%rd6+-4];
	add.s32 	%r30, %r29, %r28;
	st.shared.u32 	[_ZZ18global_bucket_sortPiS_S_S_S_iE8numFalse], %r30;
	bar.sync 	0;
	bar.sync 	0;
	ld.global.u32 	%r31, [%rd3];
	ld.global.u32 	%r32, [%rd7];
	mul.wide.s32 	%rd25, %r32, 4;
	add.s64 	%rd26, %rd1, %rd25;
	st.global.u32 	[%rd26], %r31;
	bar.sync 	0;
	ld.global.u32 	%r33, [%rd8];
	st.global.u32 	[%rd3], %r33;
	bar.sync 	0;
	mov.b32 	%r34, 0;
	st.global.u32 	[%rd4], %r34;
	st.global.u32 	[%rd7], %r34;
	bar.sync 	0;
	ld.global.u32 	%r35, [%rd3];
	and.b32  	%r36, %r35, 4;
	setp.ne.s32 	%p5, %r36, 0;
	@%p5 bra 	$L__BB1_9;
	mov.b32 	%r37, 1;
	st.global.u32 	[%rd4], %r37;
$L__BB1_9:
	bar.sync 	0;
	cvta.global.u64 	%rd28, %rd18;
	{ // callseq 2, 0
	.param .b64 param0;
	st.param.b64 	[param0], %rd28;
	.param .b64 param1;
	st.param.b64 	[param1], 0;
	.param .b32 retval0;
	call.uni (retval0), 
	vprintf, 
	(
	param0, 
	param1
	);
	ld.param.b32 	%r38, [retval0];
	} // callseq 2
	ld.global.u32 	%r40, [%rd5+-4];
	ld.global.u32 	%r41, [%rd6+-4];
	add.s32 	%r42, %r41, %r40;
	st.shared.u32 	[_ZZ18global_bucket_sortPiS_S_S_S_iE8numFalse], %r42;
	bar.sync 	0;
	bar.sync 	0;
	ld.global.u32 	%r43, [%rd3];
	ld.global.u32 	%r44, [%rd7];
	mul.wide.s32 	%rd29, %r44, 4;
	add.s64 	%rd30, %rd1, %rd29;
	st.global.u32 	[%rd30], %r43;
	bar.sync 	0;
	ld.global.u32 	%r45, [%rd8];
	st.global.u32 	[%rd3], %r45;
	bar.sync 	0;
	mov.b32 	%r46, 0;
	st.global.u32 	[%rd4], %r46;
	st.global.u32 	[%rd7], %r46;
	bar.sync 	0;
	ld.global.u32 	%r47, [%rd3];
	and.b32  	%r48, %r47, 8;
	setp.ne.s32 	%p6, %r48, 0;
	@%p6 bra 	$L__BB1_11;
	mov.b32 	%r49, 1;
	st.global.u32 	[%rd4], %r49;
$L__BB1_11:
	bar.sync 	0;
	cvta.global.u64 	%rd32, %rd18;
	{ // callseq 3, 0
	.param .b64 param0;
	st.param.b64 	[param0], %rd32;
	.param .b64 param1;
	st.param.b64 	[param1], 0;
	.param .b32 retval0;
	call.uni (retval0), 
	vprintf, 
	(
	param0, 
	param1
	);
	ld.param.b32 	%r50, [retval0];
	} // callseq 3
	ld.global.u32 	%r52, [%rd5+-4];
	ld.global.u32 	%r53, [%rd6+-4];
	add.s32 	%r54, %r53, %r52;
	st.shared.u32 	[_ZZ18global_bucket_sortPiS_S_S_S_iE8numFalse], %r54;
	bar.sync 	0;
	bar.sync 	0;
	ld.global.u32 	%r55, [%rd3];
	ld.global.u32 	%r56, [%rd7];
	mul.wide.s32 	%rd33, %r56, 4;
	add.s64 	%rd34, %rd1, %rd33;
	st.global.u32 	[%rd34], %r55;
	bar.sync 	0;
	ld.global.u32 	%r57, [%rd8];
	st.global.u32 	[%rd3], %r57;
	bar.sync 	0;
	mov.b32 	%r58, 0;
	st.global.u32 	[%rd4], %r58;
	st.global.u32 	[%rd7], %r58;
	bar.sync 	0;
	ld.global.u32 	%r59, [%rd3];
	and.b32  	%r60, %r59, 16;
	setp.ne.s32 	%p7, %r60, 0;
	@%p7 bra 	$L__BB1_13;
	mov.b32 	%r61, 1;
	st.global.u32 	[%rd4], %r61;
$L__BB1_13:
	bar.sync 	0;
	cvta.global.u64 	%rd36, %rd18;
	{ // callseq 4, 0
	.param .b64 param0;
	st.param.b64 	[param0], %rd36;
	.param .b64 param1;
	st.param.b64 	[param1], 0;
	.param .b32 retval0;
	call.uni (retval0), 
	vprintf, 
	(
	param0, 
	param1
	);
	ld.param.b32 	%r62, [retval0];
	} // callseq 4
	ld.global.u32 	%r64, [%rd5+-4];
	ld.global.u32 	%r65, [%rd6+-4];
	add.s32 	%r66, %r65, %r64;
	st.shared.u32 	[_ZZ18global_bucket_sortPiS_S_S_S_iE8numFalse], %r66;
	bar.sync 	0;
	bar.sync 	0;
	ld.global.u32 	%r67, [%rd3];
	ld.global.u32 	%r68, [%rd7];
	mul.wide.s32 	%rd37, %r68, 4;
	add.s64 	%rd38, %rd1, %rd37;
	st.global.u32 	[%rd38], %r67;
	bar.sync 	0;
	ld.global.u32 	%r69, [%rd8];
	st.global.u32 	[%rd3], %r69;
	bar.sync 	0;
	mov.b32 	%r70, 0;
	st.global.u32 	[%rd4], %r70;
	st.global.u32 	[%rd7], %r70;
	bar.sync 	0;
	ld.global.u32 	%r71, [%rd3];
	and.b32  	%r72, %r71, 32;
	setp.ne.s32 	%p8, %r72, 0;
	@%p8 bra 	$L__BB1_15;
	mov.b32 	%r73, 1;
	st.global.u32 	[%rd4], %r73;
$L__BB1_15:
	bar.sync 	0;
	cvta.global.u64 	%rd40, %rd18;
	{ // callseq 5, 0
	.param .b64 param0;
	st.param.b64 	[param0], %rd40;
	.param .b64 param1;
	st.param.b64 	[param1], 0;
	.param .b32 retval0;
	call.uni (retval0), 
	vprintf, 
	(
	param0, 
	param1
	);
	ld.param.b32 	%r74, [retval0];
	} // callseq 5
	ld.global.u32 	%r76, [%rd5+-4];
	ld.global.u32 	%r77, [%rd6+-4];
	add.s32 	%r78, %r77, %r76;
	st.shared.u32 	[_ZZ18global_bucket_sortPiS_S_S_S_iE8numFalse], %r78;
	bar.sync 	0;
	bar.sync 	0;
	ld.global.u32 	%r79, [%rd3];
	ld.global.u32 	%r80, [%rd7];
	mul.wide.s32 	%rd41, %r80, 4;
	add.s64 	%rd42, %rd1, %rd41;
	st.global.u32 	[%rd42], %r79;
	bar.sync 	0;
	ld.global.u32 	%r81, [%rd8];
	st.global.u32 	[%rd3], %r81;
	bar.sync 	0;
	mov.b32 	%r82, 0;
	st.global.u32 	[%rd4], %r82;
	st.global.u32 	[%rd7], %r82;
	bar.sync 	0;
	ld.global.u32 	%r83, [%rd3];
	and.b32  	%r84, %r83, 64;
	setp.ne.s32 	%p9, %r84, 0;
	@%p9 bra 	$L__BB1_17;
	mov.b32 	%r85, 1;
	st.global.u32 	[%rd4], %r85;
$L__BB1_17:
	bar.sync 	0;
	cvta.global.u64 	%rd44, %rd18;
	{ // callseq 6, 0
	.param .b64 param0;
	st.param.b64 	[param0], %rd44;
	.param .b64 param1;
	st.param.b64 	[param1], 0;
	.param .b32 retval0;
	call.uni (retval0), 
	vprintf, 
	(
	param0, 
	param1
	);
	ld.param.b32 	%r86, [retval0];
	} // callseq 6
	ld.global.u32 	%r88, [%rd5+-4];
	ld.global.u32 	%r89, [%rd6+-4];
	add.s32 	%r90, %r89, %r88;
	st.shared.u32 	[_ZZ18global_bucket_sortPiS_S_S_S_iE8numFalse], %r90;
	bar.sync 	0;
	bar.sync 	0;
	ld.global.u32 	%r91, [%rd3];
	ld.global.u32 	%r92, [%rd7];
	mul.wide.s32 	%rd45, %r92, 4;
	add.s64 	%rd46, %rd1, %rd45;
	st.global.u32 	[%rd46], %r91;
	bar.sync 	0;
	ld.global.u32 	%r93, [%rd8];
	st.global.u32 	[%rd3], %r93;
	bar.sync 	0;
	mov.b32 	%r94, 0;
	st.global.u32 	[%rd4], %r94;
	st.global.u32 	[%rd7], %r94;
	bar.sync 	0;
	ld.global.u32 	%r95, [%rd3];
	and.b32  	%r96, %r95, 128;
	setp.ne.s32 	%p10, %r96, 0;
	@%p10 bra 	$L__BB1_19;
	mov.b32 	%r97, 1;
	st.global.u32 	[%rd4], %r97;
$L__BB1_19:
	bar.sync 	0;
	cvta.global.u64 	%rd48, %rd18;
	{ // callseq 7, 0
	.param .b64 param0;
	st.param.b64 	[param0], %rd48;
	.param .b64 param1;
	st.param.b64 	[param1], 0;
	.param .b32 retval0;
	call.uni (retval0), 
	vprintf, 
	(
	param0, 
	param1
	);
	ld.param.b32 	%r98, [retval0];
	} // callseq 7
	ld.global.u32 	%r100, [%rd5+-4];
	ld.global.u32 	%r101, [%rd6+-4];
	add.s32 	%r102, %r101, %r100;
	st.shared.u32 	[_ZZ18global_bucket_sortPiS_S_S_S_iE8numFalse], %r102;
	bar.sync 	0;
	bar.sync 	0;
	ld.global.u32 	%r103, [%rd3];
	ld.global.u32 	%r104, [%rd7];
	mul.wide.s32 	%rd49, %r104, 4;
	add.s64 	%rd50, %rd1, %rd49;
	st.global.u32 	[%rd50], %r103;
	bar.sync 	0;
	ld.global.u32 	%r105, [%rd8];
	st.global.u32 	[%rd3], %r105;
	bar.sync 	0;
	mov.b32 	%r106, 0;
	st.global.u32 	[%rd4], %r106;
	st.global.u32 	[%rd7], %r106;
	bar.sync 	0;
	ld.global.u32 	%r107, [%rd3];
	and.b32  	%r108, %r107, 256;
	setp.ne.s32 	%p11, %r108, 0;
	@%p11 bra 	$L__BB1_21;
	mov.b32 	%r109, 1;
	st.global.u32 	[%rd4], %r109;
$L__BB1_21:
	bar.sync 	0;
	cvta.global.u64 	%rd52, %rd18;
	{ // callseq 8, 0
	.param .b64 param0;
	st.param.b64 	[param0], %rd52;
	.param .b64 param1;
	st.param.b64 	[param1], 0;
	.param .b32 retval0;
	call.uni (retval0), 
	vprintf, 
	(
	param0, 
	param1
	);
	ld.param.b32 	%r110, [retval0];
	} // callseq 8
	ld.global.u32 	%r112, [%rd5+-4];
	ld.global.u32 	%r113, [%rd6+-4];
	add.s32 	%r114, %r113, %r112;
	st.shared.u32 	[_ZZ18global_bucket_sortPiS_S_S_S_iE8numFalse], %r114;
	bar.sync 	0;
	bar.sync 	0;
	ld.global.u32 	%r115, [%rd3];
	ld.global.u32 	%r116, [%rd7];
	mul.wide.s32 	%rd53, %r116, 4;
	add.s64 	%rd54, %rd1, %rd53;
	st.global.u32 	[%rd54], %r115;
	bar.sync 	0;
	ld.global.u32 	%r117, [%rd8];
	st.global.u32 	[%rd3], %r117;
	bar.sync 	0;
	mov.b32 	%r118, 0;
	st.global.u32 	[%rd4], %r118;
	st.global.u32 	[%rd7], %r118;
	bar.sync 	0;
	ld.global.u32 	%r119, [%rd3];
	and.b32  	%r120, %r119, 512;
	setp.ne.s32 	%p12, %r120, 0;
	@%p12 bra 	$L__BB1_23;
	mov.b32 	%r121, 1;
	st.global.u32 	[%rd4], %r121;
$L__BB1_23:
	bar.sync 	0;
	cvta.global.u64 	%rd56, %rd18;
	{ // callseq 9, 0
	.param .b64 param0;
	st.param.b64 	[param0], %rd56;
	.param .b64 param1;
	st.param.b64 	[param1], 0;
	.param .b32 retval0;
	call.uni (retval0), 
	vprintf, 
	(
	param0, 
	param1
	);
	ld.param.b32 	%r122, [retval0];
	} // callseq 9
	ld.global.u32 	%r124, [%rd5+-4];
	ld.global.u32 	%r125, [%rd6+-4];
	add.s32 	%r126, %r125, %r124;
	st.shared.u32 	[_ZZ18global_bucket_sortPiS_S_S_S_iE8numFalse], %r126;
	bar.sync 	0;
	bar.sync 	0;
	ld.global.u32 	%r127, [%rd3];
	ld.global.u32 	%r128, [%rd7];
	mul.wide.s32 	%rd57, %r128, 4;
	add.s64 	%rd58, %rd1, %rd57;
	st.global.u32 	[%rd58], %r127;
	bar.sync 	0;
	ld.global.u32 	%r129, [%rd8];
	st.global.u32 	[%rd3], %r129;
	bar.sync 	0;
	mov.b32 	%r130, 0;
	st.global.u32 	[%rd4], %r130;
	st.global.u32 	[%rd7], %r130;
	bar.sync 	0;
$L__BB1_24:
	ret;

}


// ===== COMPILED SASS (sm_100) =====

	.target	sm_100

	.elftype	@"ET_EXEC"


//--------------------- .note.nv.tkinfo           --------------------------
	.section	.note.nv.tkinfo,"",@"SHT_NOTE"
	.sectionflags	@"SHF_NOTE_NV_TKINFO"
	.tkinfo
        /*0018*/ 	.word	0x00000002
        /*0030*/ 	.string	""
        /*0030*/ 	.string	"ptxas"
        /*0030*/ 	.string	"Cuda compilation tools, release 13.0, V13.0.88"
        /*0030*/ 	.string	"Build cuda_13.0.r13.0/compiler.36424714_0"
        /*0030*/ 	.string	"-arch sm_100 -m 64 "



//--------------------- .note.nv.cuinfo           --------------------------
	.section	.note.nv.cuinfo,"",@"SHT_NOTE"
	.sectionflags	@"SHF_NOTE_NV_CUINFO"
        /*0018*/ 	.short	0x0002
        /*001a*/ 	.short	0x0064
        /*001c*/ 	.short	0x0082
	.zero		2


//--------------------- .nv.info                  --------------------------
	.section	.nv.info,"",@"SHT_CUDA_INFO"
	.align	4


	//----- nvinfo : EIATTR_REGCOUNT
	.align		4
        /*0000*/ 	.byte	0x04, 0x2f
        /*0002*/ 	.short	(.L_2 - .L_1)
	.align		4
.L_1:
        /*0004*/ 	.word	index@(_Z11prefix_scanPiS_i)
        /*0008*/ 	.word	0x0000000e


	//----- nvinfo : EIATTR_FRAME_SIZE
	.align		4
.L_2:
        /*000c*/ 	.byte	0x04, 0x11
        /*000e*/ 	.short	(.L_4 - .L_3)
	.align		4
.L_3:
        /*0010*/ 	.word	index@(_Z11prefix_scanPiS_i)
        /*0014*/ 	.word	0x00000000


	//----- nvinfo : EIATTR_REGCOUNT
	.align		4
.L_4:
        /*0018*/ 	.byte	0x04, 0x2f
        /*001a*/ 	.short	(.L_6 - .L_5)
	.align		4
.L_5:
        /*001c*/ 	.word	index@(_Z18global_bucket_sortPiS_S_S_S_i)
        /*0020*/ 	.word	0x00000020


	//----- nvinfo : EIATTR_FRAME_SIZE
	.align		4
.L_6:
        /*0024*/ 	.byte	0x04, 0x11
        /*0026*/ 	.short	(.L_8 - .L_7)
	.align		4
.L_7:
        /*0028*/ 	.word	index@(_Z18global_bucket_sortPiS_S_S_S_i)
        /*002c*/ 	.word	0x00000000


	//----- nvinfo : EIATTR_MIN_STACK_SIZE
	.align		4
.L_8:
        /*0030*/ 	.byte	0x04, 0x12
        /*0032*/ 	.short	(.L_10 - .L_9)
	.align		4
.L_9:
        /*0034*/ 	.word	index@(_Z18global_bucket_sortPiS_S_S_S_i)
        /*0038*/ 	.word	0x00000000


	//----- nvinfo : EIATTR_MIN_STACK_SIZE
	.align		4
.L_10:
        /*003c*/ 	.byte	0x04, 0x12
        /*003e*/ 	.short	(.L_12 - .L_11)
	.align		4
.L_11:
        /*0040*/ 	.word	index@(_Z11prefix_scanPiS_i)
        /*0044*/ 	.word	0x00000000
.L_12:


//--------------------- .nv.compat                --------------------------
	.section	.nv.compat,"",@"SHT_CUDA_COMPAT_INFO"
	.align	4
        /*0000*/ 	.byte	0x02, 0x09, 0x00, 0x00, 0x02, 0x02, 0x01, 0x00, 0x02, 0x05, 0x05, 0x00, 0x03, 0x07, 0x01, 0x01
        /*0010*/ 	.byte	0x02, 0x03, 0x00, 0x00, 0x02, 0x06, 0x01, 0x00, 0x04, 0x0b, 0x08, 0x00, 0x09, 0x00, 0x00, 0x00
        /*0020*/ 	.byte	0x00, 0x00, 0x00, 0x00


//--------------------- .nv.info._Z18global_bucket_sortPiS_S_S_S_i --------------------------
	.section	.nv.info._Z18global_bucket_sortPiS_S_S_S_i,"",@"SHT_CUDA_INFO"
	.sectionflags	@""
	.align	4


	//----- nvinfo : EIATTR_CUDA_API_VERSION
	.align		4
        /*0000*/ 	.byte	0x04, 0x37
        /*0002*/ 	.short	(.L_14 - .L_13)
.L_13:
        /*0004*/ 	.word	0x00000082


	//----- nvinfo : EIATTR_KPARAM_INFO
	.align		4
.L_14:
        /*0008*/ 	.byte	0x04, 0x17
        /*000a*/ 	.short	(.L_16 - .L_15)
.L_15:
        /*000c*/ 	.word	0x00000000
        /*0010*/ 	.short	0x0005
        /*0012*/ 	.short	0x0028
        /*0014*/ 	.byte	0x00, 0xf0, 0x11, 0x00


	//----- nvinfo : EIATTR_KPARAM_INFO
	.align		4
.L_16:
        /*0018*/ 	.byte	0x04, 0x17
        /*001a*/ 	.short	(.L_18 - .L_17)
.L_17:
        /*001c*/ 	.word	0x00000000
        /*0020*/ 	.short	0x0004
        /*0022*/ 	.short	0x0020
        /*0024*/ 	.byte	0x00, 0xf5, 0x21, 0x00


	//----- nvinfo : EIATTR_KPARAM_INFO
	.align		4
.L_18:
        /*0028*/ 	.byte	0x04, 0x17
        /*002a*/ 	.short	(.L_20 - .L_19)
.L_19:
        /*002c*/ 	.word	0x00000000
        /*0030*/ 	.short	0x0003
        /*0032*/ 	.short	0x0018
        /*0034*/ 	.byte	0x00, 0xf5, 0x21, 0x00


	//----- nvinfo : EIATTR_KPARAM_INFO
	.align		4
.L_20:
        /*0038*/ 	.byte	0x04, 0x17
        /*003a*/ 	.short	(.L_22 - .L_21)
.L_21:
        /*003c*/ 	.word	0x00000000
        /*0040*/ 	.short	0x0002
        /*0042*/ 	.short	0x0010
        /*0044*/ 	.byte	0x00, 0xf5, 0x21, 0x00


	//----- nvinfo : EIATTR_KPARAM_INFO
	.align		4
.L_22:
        /*0048*/ 	.byte	0x04, 0x17
        /*004a*/ 	.short	(.L_24 - .L_23)
.L_23:
        /*004c*/ 	.word	0x00000000
        /*0050*/ 	.short	0x0001
        /*0052*/ 	.short	0x0008
        /*0054*/ 	.byte	0x00, 0xf5, 0x21, 0x00


	//----- nvinfo : EIATTR_KPARAM_INFO
	.align		4
.L_24:
        /*0058*/ 	.byte	0x04, 0x17
        /*005a*/ 	.short	(.L_26 - .L_25)
.L_25:
        /*005c*/ 	.word	0x00000000
        /*0060*/ 	.short	0x0000
        /*0062*/ 	.short	0x0000
        /*0064*/ 	.byte	0x00, 0xf5, 0x21, 0x00


	//----- nvinfo : EIATTR_SPARSE_MMA_MASK
	.align		4
.L_26:
        /*0068*/ 	.byte	0x03, 0x50
        /*006a*/ 	.short	0x0000


	//----- nvinfo : EIATTR_MAXREG_COUNT
	.align		4
        /*006c*/ 	.byte	0x03, 0x1b
        /*006e*/ 	.short	0x00ff


	//----- nvinfo : EIATTR_NUM_BARRIERS
	.align		4
        /*0070*/ 	.byte	0x02, 0x4c
        /*0072*/ 	.byte	0x01
	.zero		1


	//----- nvinfo : EIATTR_EXTERNS
	.align		4
        /*0074*/ 	.byte	0x04, 0x0f
        /*0076*/ 	.short	(.L_28 - .L_27)


	//   ....[0]....
	.align		4
.L_27:
        /*0078*/ 	.word	index@(vprintf)


	//----- nvinfo : EIATTR_MERCURY_ISA_VERSION
	.align		4
.L_28:
        /*007c*/ 	.byte	0x03, 0x5f
        /*007e*/ 	.short	0x0101


	//----- nvinfo : EIATTR_VRC_CTA_INIT_COUNT
	.align		4
        /*0080*/ 	.byte	0x02, 0x4a
	.zero		1
	.zero		1


	//----- nvinfo : EIATTR_SYSCALL_OFFSETS
	.align		4
        /*0084*/ 	.byte	0x04, 0x46
        /*0086*/ 	.short	(.L_30 - .L_29)


	//   ....[0]....
.L_29:
        /*0088*/ 	.word	0x000001f0


	//   ....[1]....
        /*008c*/ 	.word	0x00000490


	//   ....[2]....
        /*0090*/ 	.word	0x000006c0


	//   ....[3]....
        /*0094*/ 	.word	0x000008f0


	//   ....[4]....
        /*0098*/ 	.word	0x00000b20


	//   ....[5]....
        /*009c*/ 	.word	0x00000d50


	//   ....[6]....
        /*00a0*/ 	.word	0x00000f80


	//   ....[7]....
        /*00a4*/ 	.word	0x000011b0


	//   ....[8]....
        /*00a8*/ 	.word	0x000013e0


	//   ....[9]....
        /*00ac*/ 	.word	0x00001610


	//----- nvinfo : EIATTR_EXIT_INSTR_OFFSETS
	.align		4
.L_30:
        /*00b0*/ 	.byte	0x04, 0x1c
        /*00b2*/ 	.short	(.L_32 - .L_31)


	//   ....[0]....
.L_31:
        /*00b4*/ 	.word	0x00000070


	//   ....[1]....
        /*00b8*/ 	.word	0x00001780


	//----- nvinfo : EIATTR_CRS_STACK_SIZE
	.align		4
.L_32:
        /*00bc*/ 	.byte	0x04, 0x1e
        /*00be*/ 	.short	(.L_34 - .L_33)
.L_33:
        /*00c0*/ 	.word	0x00000000


	//----- nvinfo : EIATTR_CBANK_PARAM_SIZE
	.align		4
.L_34:
        /*00c4*/ 	.byte	0x03, 0x19
        /*00c6*/ 	.short	0x002c


	//----- nvinfo : EIATTR_PARAM_CBANK
	.align		4
        /*00c8*/ 	.byte	0x04, 0x0a
        /*00ca*/ 	.short	(.L_36 - .L_35)
	.align		4
.L_35:
        /*00cc*/ 	.word	index@(.nv.constant0._Z18global_bucket_sortPiS_S_S_S_i)
        /*00d0*/ 	.short	0x0380
        /*00d2*/ 	.short	0x002c


	//----- nvinfo : EIATTR_SW_WAR
	.align		4
.L_36:
        /*00d4*/ 	.byte	0x04, 0x36
        /*00d6*/ 	.short	(.L_38 - .L_37)
.L_37:
        /*00d8*/ 	.word	0x00000008
.L_38:


//--------------------- .nv.info._Z11prefix_scanPiS_i --------------------------
	.section	.nv.info._Z11prefix_scanPiS_i,"",@"SHT_CUDA_INFO"
	.sectionflags	@""
	.align	4


	//----- nvinfo : EIATTR_CUDA_API_VERSION
	.align		4
        /*0000*/ 	.byte	0x04, 0x37
        /*0002*/ 	.short	(.L_40 - .L_39)
.L_39:
        /*0004*/ 	.word	0x00000082


	//----- nvinfo : EIATTR_KPARAM_INFO
	.align		4
.L_40:
        /*0008*/ 	.byte	0x04, 0x17
        /*000a*/ 	.short	(.L_42 - .L_41)
.L_41:
        /*000c*/ 	.word	0x00000000
        /*0010*/ 	.short	0x0002
        /*0012*/ 	.short	0x0010
        /*0014*/ 	.byte	0x00, 0xf0, 0x11, 0x00


	//----- nvinfo : EIATTR_KPARAM_INFO
	.align		4
.L_42:
        /*0018*/ 	.byte	0x04, 0x17
        /*001a*/ 	.short	(.L_44 - .L_43)
.L_43:
        /*001c*/ 	.word	0x00000000
        /*0020*/ 	.short	0x0001
        /*0022*/ 	.short	0x0008
        /*0024*/ 	.byte	0x00, 0xf5, 0x21, 0x00


	//----- nvinfo : EIATTR_KPARAM_INFO
	.align		4
.L_44:
        /*0028*/ 	.byte	0x04, 0x17
        /*002a*/ 	.short	(.L_46 - .L_45)
.L_45:
        /*002c*/ 	.word	0x00000000
        /*0030*/ 	.short	0x0000
        /*0032*/ 	.short	0x0000
        /*0034*/ 	.byte	0x00, 0xf5, 0x21, 0x00


	//----- nvinfo : EIATTR_SPARSE_MMA_MASK
	.align		4
.L_46:
        /*0038*/ 	.byte	0x03, 0x50
        /*003a*/ 	.short	0x0000


	//----- nvinfo : EIATTR_MAXREG_COUNT
	.align		4
        /*003c*/ 	.byte	0x03, 0x1b
        /*003e*/ 	.short	0x00ff


	//----- nvinfo : EIATTR_NUM_BARRIERS
	.align		4
        /*0040*/ 	.byte	0x02, 0x4c
        /*0042*/ 	.byte	0x01
	.zero		1


	//----- nvinfo : EIATTR_MERCURY_ISA_VERSION
	.align		4
        /*0044*/ 	.byte	0x03, 0x5f
        /*0046*/ 	.short	0x0101


	//----- nvinfo : EIATTR_VRC_CTA_INIT_COUNT
	.align		4
        /*0048*/ 	.byte	0x02, 0x4a
	.zero		1
	.zero		1


	//----- nvinfo : EIATTR_EXIT_INSTR_OFFSETS
	.align		4
        /*004c*/ 	.byte	0x04, 0x1c
        /*004e*/ 	.short	(.L_48 - .L_47)


	//   ....[0]....
.L_47:
        /*0050*/ 	.word	0x000002b0


	//   ....[1]....
        /*0054*/ 	.word	0x00000440


	//----- nvinfo : EIATTR_CRS_STACK_SIZE
	.align		4
.L_48:
        /*0058*/ 	.byte	0x04, 0x1e
        /*005a*/ 	.short	(.L_50 - .L_49)
.L_49:
        /*005c*/ 	.word	0x00000000


	//----- nvinfo : EIATTR_CBANK_PARAM_SIZE
	.align		4
.L_50:
        /*0060*/ 	.byte	0x03, 0x19
        /*0062*/ 	.short	0x0014


	//----- nvinfo : EIATTR_PARAM_CBANK
	.align		4
        /*0064*/ 	.byte	0x04, 0x0a
        /*0066*/ 	.short	(.L_52 - .L_51)
	.align		4
.L_51:
        /*0068*/ 	.word	index@(.nv.constant0._Z11prefix_scanPiS_i)
        /*006c*/ 	.short	0x0380
        /*006e*/ 	.short	0x0014


	//----- nvinfo : EIATTR_SW_WAR
	.align		4
.L_52:
        /*0070*/ 	.byte	0x04, 0x36
        /*0072*/ 	.short	(.L_54 - .L_53)
.L_53:
        /*0074*/ 	.word	0x00000008
.L_54:


//--------------------- .nv.callgraph             --------------------------
	.section	.nv.callgraph,"",@"SHT_CUDA_CALLGRAPH"
	.align	4
	.sectionentsize	8
	.align		4
        /*0000*/ 	.word	0x00000000
	.align		4
        /*0004*/ 	.word	0xffffffff
	.align		4
        /*0008*/ 	.word	index@(_Z18global_bucket_sortPiS_S_S_S_i)
	.align		4
        /*000c*/ 	.word	index@(vprintf)
	.align		4
        /*0010*/ 	.word	0x00000000
	.align		4
        /*0014*/ 	.word	0xfffffffe
	.align		4
        /*0018*/ 	.word	0x00000000
	.align		4
        /*001c*/ 	.word	0xfffffffd
	.align		4
        /*0020*/ 	.word	0x00000000
	.align		4
        /*0024*/ 	.word	0xfffffffc


//--------------------- .nv.constant4             --------------------------
	.section	.nv.constant4,"a",@progbits
	.align	8
	.align		8
.nv.constant4:
        /*0000*/ 	.dword	vprintf
	.align		8
        /*0008*/ 	.dword	$str


//--------------------- .text._Z18global_bucket_sortPiS_S_S_S_i --------------------------
	.section	.text._Z18global_bucket_sortPiS_S_S_S_i,"ax",@progbits
	.align	128
        .global         _Z18global_bucket_sortPiS_S_S_S_i
        .type           _Z18global_bucket_sortPiS_S_S_S_i,@function
        .size           _Z18global_bucket_sortPiS_S_S_S_i,(.L_x_19 - _Z18global_bucket_sortPiS_S_S_S_i)
        .other          _Z18global_bucket_sortPiS_S_S_S_i,@"STO_CUDA_ENTRY STV_DEFAULT"
_Z18global_bucket_sortPiS_S_S_S_i:
.text._Z18global_bucket_sortPiS_S_S_S_i:
[----:B------:R-:W0:Y:S01]  /*0000*/  LDC R1, c[0x0][0x37c] ;  /* 0x0000df00ff017b82 */ /* 0x000e220000000800 */
[----:B------:R-:W1:Y:S07]  /*0010*/  S2R R2, SR_TID.X ;  /* 0x0000000000027919 */ /* 0x000e6e0000002100 */
[----:B------:R-:W2:Y:S01]  /*0020*/  LDC R19, c[0x0][0x3a8] ;  /* 0x0000ea00ff137b82 */ /* 0x000ea20000000800 */
[----:B------:R-:W1:Y:S01]  /*0030*/  LDCU UR4, c[0x0][0x360] ;  /* 0x00006c00ff0477ac */ /* 0x000e620008000800 */
[----:B------:R-:W1:Y:S02]  /*0040*/  S2R R3, SR_CTAID.X ;  /* 0x0000000000037919 */ /* 0x000e640000002500 */
[----:B-1----:R-:W-:-:S05]  /*0050*/  IMAD R2, R3, UR4, R2 ;  /* 0x0000000403027c24 */ /* 0x002fca000f8e0202 */
[----:B--2---:R-:W-:-:S13]  /*0060*/  ISETP.GE.AND P0, PT, R2, R19, PT ;  /* 0x000000130200720c */ /* 0x004fda0003f06270 */
[----:B0-----:R-:W-:Y:S05]  /*0070*/  @P0 EXIT ;  /* 0x000000000000094d */ /* 0x001fea0003800000 */
[----:B------:R-:W0:Y:S01]  /*0080*/  LDC.64 R28, c[0x0][0x388] ;  /* 0x0000e200ff1c7b82 */ /* 0x000e220000000a00 */
[----:B------:R-:W1:Y:S01]  /*0090*/  LDCU.64 UR36, c[0x0][0x358] ;  /* 0x00006b00ff2477ac */ /* 0x000e620008000a00 */
[----:B------:R-:W2:Y:S06]  /*00a0*/  LDCU.64 UR4, c[0x4][0x8] ;  /* 0x01000100ff0477ac */ /* 0x000eac0008000a00 */
[----:B------:R-:W3:Y:S08]  /*00b0*/  LDC.64 R16, c[0x0][0x390] ;  /* 0x0000e400ff107b82 */ /* 0x000ef00000000a00 */
[----:B------:R-:W4:Y:S01]  /*00c0*/  LDC.64 R24, c[0x0][0x398] ;  /* 0x0000e600ff187b82 */ /* 0x000f220000000a00 */
[----:B0-----:R-:W-:-:S05]  /*00d0*/  IMAD.WIDE R28, R2, 0x4, R28 ;  /* 0x00000004021c7825 */ /* 0x001fca00078e021c */
[----:B-1----:R-:W5:Y:S01]  /*00e0*/  LDG.E R0, desc[UR36][R28.64] ;  /* 0x000000241c007981 */ /* 0x002f62000c1e1900 */
[----:B------:R-:W-:Y:S01]  /*00f0*/  MOV R8, 0x0 ;  /* 0x0000000000087802 */ /* 0x000fe20000000f00 */
[----:B--2---:R-:W-:Y:S01]  /*0100*/  IMAD.U32 R4, RZ, RZ, UR4 ;  /* 0x00000004ff047e24 */ /* 0x004fe2000f8e00ff */
[----:B------:R-:W-:Y:S01]  /*0110*/  SHF.R.S32.HI R23, RZ, 0x1f, R2 ;  /* 0x0000001fff177819 */ /* 0x000fe20000011402 */
[--C-:B---3--:R-:W-:Y:S01]  /*0120*/  IMAD.WIDE R26, R2, 0x4, R16.reuse ;  /* 0x00000004021a7825 */ /* 0x108fe200078e0210 */
[----:B------:R-:W-:Y:S02]  /*0130*/  CS2R R6, SRZ ;  /* 0x0000000000067805 */ /* 0x000fe4000001ff00 */
[----:B------:R-:W0:Y:S01]  /*0140*/  LDC.64 R8, c[0x4][R8] ;  /* 0x0100000008087b82 */ /* 0x000e220000000a00 */
[----:B------:R-:W-:-:S04]  /*0150*/  IMAD.WIDE R16, R19, 0x4, R16 ;  /* 0x0000000413107825 */ /* 0x000fc800078e0210 */
[----:B----4-:R-:W-:-:S04]  /*0160*/  IMAD.WIDE R18, R19, 0x4, R24 ;  /* 0x0000000413127825 */ /* 0x010fc800078e0218 */
[----:B------:R-:W-:Y:S02]  /*0170*/  IMAD.U32 R5, RZ, RZ, UR5 ;  /* 0x00000005ff057e24 */ /* 0x000fe4000f8e00ff */
[----:B------:R-:W-:Y:S01]  /*0180*/  IMAD.WIDE R24, R2, 0x4, R24 ;  /* 0x0000000402187825 */ /* 0x000fe200078e0218 */
[----:B-----5:R-:W-:-:S04]  /*0190*/  LOP3.LUT R0, R0, 0x1, RZ, 0xc0, !PT ;  /* 0x0000000100007812 */ /* 0x020fc800078ec0ff */
[----:B------:R-:W-:-:S13]  /*01a0*/  ISETP.NE.U32.AND P0, PT, R0, 0x1, PT ;  /* 0x000000010000780c */ /* 0x000fda0003f05070 */
[----:B------:R-:W-:-:S05]  /*01b0*/  @P0 IMAD.MOV.U32 R3, RZ, RZ, 0x1 ;  /* 0x00000001ff030424 */ /* 0x000fca00078e00ff */
[----:B------:R1:W-:Y:S01]  /*01c0*/  @P0 STG.E desc[UR36][R26.64], R3 ;  /* 0x000000031a000986 */ /* 0x0003e2000c101924 */
[----:B0-----:R-:W-:Y:S06]  /*01d0*/  BAR.SYNC.DEFER_BLOCKING 0x0 ;  /* 0x0000000000007b1d */ /* 0x001fec0000010000 */
[----:B------:R-:W-:-:S07]  /*01e0*/  LEPC R20, `(.L_x_0) ;  /* 0x000000001014794e */ /* 0x000fce0000000000 */
[----:B-1----:R-:W-:Y:S05]  /*01f0*/  CALL.ABS.NOINC R8 ;  /* 0x0000000008007343 */ /* 0x002fea0003c00000 */
.L_x_0:
[----:B------:R-:W2:Y:S04]  /*0200*/  LDG.E R0, desc[UR36][R18.64+-0x4] ;  /* 0xfffffc2412007981 */ /* 0x000ea8000c1e1900 */
[----:B------:R-:W2:Y:S01]  /*0210*/  LDG.E R3, desc[UR36][R16.64+-0x4] ;  /* 0xfffffc2410037981 */ /* 0x000ea2000c1e1900 */
[----:B------:R-:W-:Y:S01]  /*0220*/  MOV R4, 0x400 ;  /* 0x0000040000047802 */ /* 0x000fe20000000f00 */
[----:B------:R-:W-:Y:S05]  /*0230*/  WARPSYNC.ALL ;  /* 0x0000000000007948 */ /* 0x000fea0003800000 */
[----:B------:R-:W0:Y:S01]  /*0240*/  S2R R7, SR_CgaCtaId ;  /* 0x0000000000077919 */ /* 0x000e220000008800 */
[----:B------:R-:W1:Y:S01]  /*0250*/  LDCU.64 UR4, c[0x0][0x380] ;  /* 0x00007000ff0477ac */ /* 0x000e620008000a00 */
[----:B0-----:R-:W-:Y:S01]  /*0260*/  LEA R7, R7, R4, 0x18 ;  /* 0x0000000407077211 */ /* 0x001fe200078ec0ff */
[----:B--2---:R-:W-:-:S05]  /*0270*/  IMAD.IADD R0, R0, 0x1, R3 ;  /* 0x0000000100007824 */ /* 0x004fca00078e0203 */
[----:B------:R-:W-:Y:S01]  /*0280*/  STS [R7], R0 ;  /* 0x0000000007007388 */ /* 0x000fe20000000800 */
[----:B------:R-:W-:Y:S06]  /*0290*/  BAR.SYNC.DEFER_BLOCKING 0x0 ;  /* 0x0000000000007b1d */ /* 0x000fec0000010000 */
[----:B------:R-:W0:Y:S04]  /*02a0*/  LDS R4, [R7] ;  /* 0x0000000007047984 */ /* 0x000e280000000800 */
[----:B------:R-:W0:Y:S01]  /*02b0*/  LDG.E R3, desc[UR36][R24.64] ;  /* 0x0000002418037981 */ /* 0x000e22000c1e1900 */
[----:B------:R-:W-:Y:S06]  /*02c0*/  BAR.SYNC.DEFER_BLOCKING 0x0 ;  /* 0x0000000000007b1d */ /* 0x000fec0000010000 */
[----:B------:R-:W2:Y:S01]  /*02d0*/  LDG.E R9, desc[UR36][R28.64] ;  /* 0x000000241c097981 */ /* 0x000ea2000c1e1900 */
[----:B0-----:R-:W-:-:S02]  /*02e0*/  IADD3 R3, PT, PT, R4, R2, -R3 ;  /* 0x0000000204037210 */ /* 0x001fc40007ffe803 */
[----:B------:R-:W0:Y:S01]  /*02f0*/  LDC.64 R4, c[0x0][0x380] ;  /* 0x0000e000ff047b82 */ /* 0x000e220000000a00 */
[----:B--2---:R-:W-:-:S13]  /*0300*/  ISETP.NE.AND P0, PT, R9, RZ, PT ;  /* 0x000000ff0900720c */ /* 0x004fda0003f05270 */
[----:B------:R-:W0:Y:S01]  /*0310*/  @!P0 LDG.E R3, desc[UR36][R24.64] ;  /* 0x0000002418038981 */ /* 0x000e22000c1e1900 */
[----:B-1----:R-:W-:-:S04]  /*0320*/  LEA R22, P0, R2, UR4, 0x2 ;  /* 0x0000000402167c11 */ /* 0x002fc8000f8010ff */
[----:B------:R-:W-:Y:S01]  /*0330*/  LEA.HI.X R23, R2, UR5, R23, 0x2, P0 ;  /* 0x0000000502177c11 */ /* 0x000fe200080f1417 */
[----:B------:R-:W1:Y:S01]  /*0340*/  LDCU.64 UR4, c[0x4][0x8] ;  /* 0x01000100ff0477ac */ /* 0x000e620008000a00 */
[----:B0-----:R-:W-:-:S05]  /*0350*/  IMAD.WIDE R4, R3, 0x4, R4 ;  /* 0x0000000403047825 */ /* 0x001fca00078e0204 */
[----:B------:R1:W-:Y:S01]  /*0360*/  STG.E desc[UR36][R4.64], R9 ;  /* 0x0000000904007986 */ /* 0x0003e2000c101924 */
[----:B------:R-:W-:Y:S06]  /*0370*/  BAR.SYNC.DEFER_BLOCKING 0x0 ;  /* 0x0000000000007b1d */ /* 0x000fec0000010000 */
[----:B------:R-:W2:Y:S04]  /*0380*/  LDG.E R7, desc[UR36][R22.64] ;  /* 0x0000002416077981 */ /* 0x000ea8000c1e1900 */
[----:B--2---:R0:W-:Y:S01]  /*0390*/  STG.E desc[UR36][R28.64], R7 ;  /* 0x000000071c007986 */ /* 0x0041e2000c101924 */
[----:B------:R-:W-:Y:S06]  /*03a0*/  BAR.SYNC.DEFER_BLOCKING 0x0 ;  /* 0x0000000000007b1d */ /* 0x000fec0000010000 */
[----:B------:R2:W-:Y:S04]  /*03b0*/  STG.E desc[UR36][R26.64], RZ ;  /* 0x000000ff1a007986 */ /* 0x0005e8000c101924 */
[----:B------:R2:W-:Y:S01]  /*03c0*/  STG.E desc[UR36][R24.64], RZ ;  /* 0x000000ff18007986 */ /* 0x0005e2000c101924 */
[----:B------:R-:W-:Y:S06]  /*03d0*/  BAR.SYNC.DEFER_BLOCKING 0x0 ;  /* 0x0000000000007b1d */ /* 0x000fec0000010000 */
[----:B------:R-:W3:Y:S01]  /*03e0*/  LDG.E R0, desc[UR36][R28.64] ;  /* 0x000000241c007981 */ /* 0x000ee2000c1e1900 */
[----:B------:R-:W-:Y:S01]  /*03f0*/  MOV R2, 0x0 ;  /* 0x0000000000027802 */ /* 0x000fe20000000f00 */
[----:B-1----:R-:W-:Y:S01]  /*0400*/  IMAD.U32 R4, RZ, RZ, UR4 ;  /* 0x00000004ff047e24 */ /* 0x002fe2000f8e00ff */
[----:B0-----:R-:W-:Y:S01]  /*0410*/  CS2R R6, SRZ ;  /* 0x0000000000067805 */ /* 0x001fe2000001ff00 */
[----:B------:R-:W-:-:S03]  /*0420*/  IMAD.U32 R5, RZ, RZ, UR5 ;  /* 0x00000005ff057e24 */ /* 0x000fc6000f8e00ff */
[----:B------:R-:W0:Y:S01]  /*0430*/  LDC.64 R2, c[0x4][R2] ;  /* 0x0100000002027b82 */ /* 0x000e220000000a00 */
[----:B---3--:R-:W-:-:S13]  /*0440*/  LOP3.LUT P0, RZ, R0, 0x2, RZ, 0xc0, !PT ;  /* 0x0000000200ff7812 */ /* 0x008fda000780c0ff */
[----:B------:R-:W-:-:S05]  /*0450*/  @!P0 IMAD.MOV.U32 R9, RZ, RZ, 0x1 ;  /* 0x00000001ff098424 */ /* 0x000fca00078e00ff */
[----:B------:R2:W-:Y:S01]  /*0460*/  @!P0 STG.E desc[UR36][R26.64], R9 ;  /* 0x000000091a008986 */ /* 0x0005e2000c101924 */
[----:B0-----:R-:W-:Y:S06]  /*0470*/  BAR.SYNC.DEFER_BLOCKING 0x0 ;  /* 0x0000000000007b1d */ /* 0x001fec0000010000 */
[----:B------:R-:W-:-:S07]  /*0480*/  LEPC R20, `(.L_x_1) ;  /* 0x000000001014794e */ /* 0x000fce0000000000 */
[----:B--2---:R-:W-:Y:S05]  /*0490*/  CALL.ABS.NOINC R2 ;  /* 0x0000000002007343 */ /* 0x004fea0003c00000 */
.L_x_1:
[----:B------:R-:W2:Y:S04]  /*04a0*/  LDG.E R0, desc[UR36][R18.64+-0x4] ;  /* 0xfffffc2412007981 */ /* 0x000ea8000c1e1900 */
[----:B------:R-:W2:Y:S01]  /*04b0*/  LDG.E R3, desc[UR36][R16.64+-0x4] ;  /* 0xfffffc2410037981 */ /* 0x000ea2000c1e1900 */
[----:B------:R-:W0:Y:S01]  /*04c0*/  S2UR UR5, SR_CgaCtaId ;  /* 0x00000000000579c3 */ /* 0x000e220000008800 */
[----:B------:R-:W-:-:S07]  /*04d0*/  UMOV UR4, 0x400 ;  /* 0x0000040000047882 */ /* 0x000fce0000000000 */
[----:B------:R-:W1:Y:S01]  /*04e0*/  LDC.64 R4, c[0x0][0x380] ;  /* 0x0000e000ff047b82 */ /* 0x000e620000000a00 */
[----:B0-----:R-:W-:Y:S01]  /*04f0*/  ULEA UR4, UR5, UR4, 0x18 ;  /* 0x0000000405047291 */ /* 0x001fe2000f8ec0ff */
[----:B--2---:R-:W-:-:S08]  /*0500*/  IMAD.IADD R0, R0, 0x1, R3 ;  /* 0x0000000100007824 */ /* 0x004fd000078e0203 */
[----:B------:R0:W-:Y:S01]  /*0510*/  STS [UR4], R0 ;  /* 0x00000000ff007988 */ /* 0x0001e20008000804 */
[----:B------:R-:W-:Y:S05]  /*0520*/  WARPSYNC.ALL ;  /* 0x0000000000007948 */ /* 0x000fea0003800000 */
[----:B------:R-:W-:Y:S01]  /*0530*/  MOV R2, 0x0 ;  /* 0x0000000000027802 */ /* 0x000fe20000000f00 */
[----:B------:R-:W2:Y:S01]  /*0540*/  LDCU.64 UR4, c[0x4][0x8] ;  /* 0x01000100ff0477ac */ /* 0x000ea20008000a00 */
[----:B------:R-:W-:Y:S08]  /*0550*/  BAR.SYNC.DEFER_BLOCKING 0x0 ;  /* 0x0000000000007b1d */ /* 0x000ff00000010000 */
[----:B------:R-:W-:Y:S06]  /*0560*/  BAR.SYNC.DEFER_BLOCKING 0x0 ;  /* 0x0000000000007b1d */ /* 0x000fec0000010000 */
[----:B------:R-:W1:Y:S04]  /*0570*/  LDG.E R7, desc[UR36][R24.64] ;  /* 0x0000002418077981 */ /* 0x000e68000c1e1900 */
[----:B------:R-:W3:Y:S01]  /*0580*/  LDG.E R3, desc[UR36][R28.64] ;  /* 0x000000241c037981 */ /* 0x000ee2000c1e1900 */
[----:B-1----:R-:W-:-:S05]  /*0590*/  IMAD.WIDE R4, R7, 0x4, R4 ;  /* 0x0000000407047825 */ /* 0x002fca00078e0204 */
[----:B---3--:R1:W-:Y:S01]  /*05a0*/  STG.E desc[UR36][R4.64], R3 ;  /* 0x0000000304007986 */ /* 0x0083e2000c101924 */
[----:B------:R-:W-:Y:S06]  /*05b0*/  BAR.SYNC.DEFER_BLOCKING 0x0 ;  /* 0x0000000000007b1d */ /* 0x000fec0000010000 */
[----:B------:R-:W3:Y:S04]  /*05c0*/  LDG.E R7, desc[UR36][R22.64] ;  /* 0x0000002416077981 */ /* 0x000ee8000c1e1900 */
[----:B---3--:R3:W-:Y:S01]  /*05d0*/  STG.E desc[UR36][R28.64], R7 ;  /* 0x000000071c007986 */ /* 0x0087e2000c101924 */
[----:B------:R-:W-:Y:S06]  /*05e0*/  BAR.SYNC.DEFER_BLOCKING 0x0 ;  /* 0x0000000000007b1d */ /* 0x000fec0000010000 */
[----:B------:R4:W-:Y:S04]  /*05f0*/  STG.E desc[UR36][R26.64], RZ ;  /* 0x000000ff1a007986 */ /* 0x0009e8000c101924 */
[----:B------:R4:W-:Y:S01]  /*0600*/  STG.E desc[UR36][R24.64], RZ ;  /* 0x000000ff18007986 */ /* 0x0009e2000c101924 */
[----:B------:R-:W-:Y:S06]  /*0610*/  BAR.SYNC.DEFER_BLOCKING 0x0 ;  /* 0x0000000000007b1d */ /* 0x000fec0000010000 */
[----:B0-----:R-:W5:Y:S02]  /*0620*/  LDG.E R0, desc[UR36][R28.64] ;  /* 0x000000241c007981 */ /* 0x001f64000c1e1900 */
[----:B-1----:R-:W0:Y:S01]  /*0630*/  LDC.64 R2, c[0x4][R2] ;  /* 0x0100000002027b82 */ /* 0x002e220000000a00 */
[----:B--2---:R-:W-:Y:S01]  /*0640*/  IMAD.U32 R4, RZ, RZ, UR4 ;  /* 0x00000004ff047e24 */ /* 0x004fe2000f8e00ff */
[----:B---3--:R-:W-:Y:S01]  /*0650*/  CS2R R6, SRZ ;  /* 0x0000000000067805 */ /* 0x008fe2000001ff00 */
[----:B------:R-:W-:Y:S01]  /*0660*/  IMAD.U32 R5, RZ, RZ, UR5 ;  /* 0x00000005ff057e24 */ /* 0x000fe2000f8e00ff */
[----:B-----5:R-:W-:-:S13]  /*0670*/  LOP3.LUT P0, RZ, R0, 0x4, RZ, 0xc0, !PT ;  /* 0x0000000400ff7812 */ /* 0x020fda000780c0ff */
[----:B------:R-:W-:-:S05]  /*0680*/  @!P0 MOV R9, 0x1 ;  /* 0x0000000100098802 */ /* 0x000fca0000000f00 */
[----:B------:R4:W-:Y:S01]  /*0690*/  @!P0 STG.E desc[UR36][R26.64], R9 ;  /* 0x000000091a008986 */ /* 0x0009e2000c101924 */
[----:B0-----:R-:W-:Y:S06]  /*06a0*/  BAR.SYNC.DEFER_BLOCKING 0x0 ;  /* 0x0000000000007b1d */ /* 0x001fec0000010000 */
[----:B------:R-:W-:-:S07]  /*06b0*/  LEPC R20, `(.L_x_2) ;  /* 0x000000001014794e */ /* 0x000fce0000000000 */
[----:B----4-:R-:W-:Y:S05]  /*06c0*/  CALL.ABS.NOINC R2 ;  /* 0x0000000002007343 */ /* 0x010fea0003c00000 */
.L_x_2:
        /* <DEDUP_REMOVED lines=30> */
[----:B------:R-:W-:-:S05]  /*08b0*/  @!P0 IMAD.MOV.U32 R9, RZ, RZ, 0x1 ;  /* 0x00000001ff098424 */ /* 0x000fca00078e00ff */
[----:B------:R4:W-:Y:S01]  /*08c0*/  @!P0 STG.E desc[UR36][R26.64], R9 ;  /* 0x000000091a008986 */ /* 0x0009e2000c101924 */
[----:B0-----:R-:W-:Y:S06]  /*08d0*/  BAR.SYNC.DEFER_BLOCKING 0x0 ;  /* 0x0000000000007b1d */ /* 0x001fec0000010000 */
[----:B------:R-:W-:-:S07]  /*08e0*/  LEPC R20, `(.L_x_3) ;  /* 0x000000001014794e */ /* 0x000fce0000000000 */
[----:B----4-:R-:W-:Y:S05]  /*08f0*/  CALL.ABS.NOINC R2 ;  /* 0x0000000002007343 */ /* 0x010fea0003c00000 */
.L_x_3:
[----:B------:R-:W2:Y:S04]  /*0900*/  LDG.E R0, desc[UR36][R18.64+-0x4] ;  /* 0xfffffc2412007981 */ /* 0x000ea8000c1e1900 */
[----:B------:R-:W2:Y:S01]  /*0910*/  LDG.E R3, desc[UR36][R16.64+-0x4] ;  /* 0xfffffc2410037981 */ /* 0x000ea2000c1e1900 */
[----:B------:R-:W0:Y:S01]  /*0920*/  S2UR UR5, SR_CgaCtaId ;  /* 0x00000000000579c3 */ /* 0x000e220000008800 */
[----:B------:R-:W-:-:S07]  /*0930*/  UMOV UR4, 0x400 ;  /* 0x0000040000047882 */ /* 0x000fce0000000000 */
[----:B------:R-:W1:Y:S01]  /*0940*/  LDC.64 R4, c[0x0][0x380] ;  /* 0x0000e000ff047b82 */ /* 0x000e620000000a00 */
[----:B0-----:R-:W-:Y:S01]  /*0950*/  ULEA UR4, UR5, UR4, 0x18 ;  /* 0x0000000405047291 */ /* 0x001fe2000f8ec0ff */
[----:B--2---:R-:W-:-:S08]  /*0960*/  IADD3 R0, PT, PT, R0, R3, RZ ;  /* 0x0000000300007210 */ /* 0x004fd00007ffe0ff */
        /* <DEDUP_REMOVED lines=28> */
.L_x_4:
        /* <DEDUP_REMOVED lines=27> */
[----:B------:R-:W-:-:S02]  /*0ce0*/  MOV R5, UR5 ;  /* 0x0000000500057c02 */ /* 0x000fc40008000f00 */
[----:B---3--:R-:W-:Y:S02]  /*0cf0*/  CS2R R6, SRZ ;  /* 0x0000000000067805 */ /* 0x008fe4000001ff00 */
[----:B-----5:R-:W-:-:S13]  /*0d00*/  LOP3.LUT P0, RZ, R0, 0x20, RZ, 0xc0, !PT ;  /* 0x0000002000ff7812 */ /* 0x020fda000780c0ff */
[----:B------:R-:W-:-:S05]  /*0d10*/  @!P0 IMAD.MOV.U32 R9, RZ, RZ, 0x1 ;  /* 0x00000001ff098424 */ /* 0x000fca00078e00ff */
[----:B------:R4:W-:Y:S01]  /*0d20*/  @!P0 STG.E desc[UR36][R26.64], R9 ;  /* 0x000000091a008986 */ /* 0x0009e2000c101924 */
[----:B0-----:R-:W-:Y:S06]  /*0d30*/  BAR.SYNC.DEFER_BLOCKING 0x0 ;  /* 0x0000000000007b1d */ /* 0x001fec0000010000 */
[----:B------:R-:W-:-:S07]  /*0d40*/  LEPC R20, `(.L_x_5) ;  /* 0x000000001014794e */ /* 0x000fce0000000000 */
[----:B----4-:R-:W-:Y:S05]  /*0d50*/  CALL.ABS.NOINC R2 ;  /* 0x0000000002007343 */ /* 0x010fea0003c00000 */
.L_x_5:
        /* <DEDUP_REMOVED lines=35> */
.L_x_6:
        /* <DEDUP_REMOVED lines=26> */
[----:B--2---:R-:W-:Y:S01]  /*1130*/  MOV R4, UR4 ;  /* 0x0000000400047c02 */ /* 0x004fe20008000f00 */
[----:B------:R-:W-:Y:S01]  /*1140*/  IMAD.U32 R5, RZ, RZ, UR5 ;  /* 0x00000005ff057e24 */ /* 0x000fe2000f8e00ff */
[----:B---3--:R-:W-:-:S02]  /*1150*/  CS2R R6, SRZ ;  /* 0x0000000000067805 */ /* 0x008fc4000001ff00 */
[----:B-----5:R-:W-:-:S13]  /*1160*/  LOP3.LUT P0, RZ, R0, 0x80, RZ, 0xc0, !PT ;  /* 0x0000008000ff7812 */ /* 0x020fda000780c0ff */
[----:B------:R-:W-:-:S05]  /*1170*/  @!P0 IMAD.MOV.U32 R9, RZ, RZ, 0x1 ;  /* 0x00000001ff098424 */ /* 0x000fca00078e00ff */
[----:B------:R4:W-:Y:S01]  /*1180*/  @!P0 STG.E desc[UR36][R26.64], R9 ;  /* 0x000000091a008986 */ /* 0x0009e2000c101924 */
[----:B0-----:R-:W-:Y:S06]  /*1190*/  BAR.SYNC.DEFER_BLOCKING 0x0 ;  /* 0x0000000000007b1d */ /* 0x001fec0000010000 */
[----:B------:R-:W-:-:S07]  /*11a0*/  LEPC R20, `(.L_x_7) ;  /* 0x000000001014794e */ /* 0x000fce0000000000 */
[----:B----4-:R-:W-:Y:S05]  /*11b0*/  CALL.ABS.NOINC R2 ;  /* 0x0000000002007343 */ /* 0x010fea0003c00000 */
.L_x_7:
        /* <DEDUP_REMOVED lines=35> */
.L_x_8:
        /* <DEDUP_REMOVED lines=35> */
.L_x_9:
[----:B------:R-:W2:Y:S04]  /*1620*/  LDG.E R18, desc[UR36][R18.64+-0x4] ;  /* 0xfffffc2412127981 */ /* 0x000ea8000c1e1900 */
[----:B------:R-:W2:Y:S01]  /*1630*/  LDG.E R17, desc[UR36][R16.64+-0x4] ;  /* 0xfffffc2410117981 */ /* 0x000ea2000c1e1900 */
[----:B------:R-:W0:Y:S01]  /*1640*/  S2UR UR5, SR_CgaCtaId ;  /* 0x00000000000579c3 */ /* 0x000e220000008800 */
[----:B------:R-:W-:-:S07]  /*1650*/  UMOV UR4, 0x400 ;  /* 0x0000040000047882 */ /* 0x000fce0000000000 */
[----:B------:R-:W1:Y:S01]  /*1660*/  LDC.64 R2, c[0x0][0x380] ;  /* 0x0000e000ff027b82 */ /* 0x000e620000000a00 */
[----:B0-----:R-:W-:Y:S01]  /*1670*/  ULEA UR4, UR5, UR4, 0x18 ;  /* 0x0000000405047291 */ /* 0x001fe2000f8ec0ff */
[----:B--2---:R-:W-:-:S08]  /*1680*/  IMAD.IADD R0, R18, 0x1, R17 ;  /* 0x0000000112007824 */ /* 0x004fd000078e0211 */
[----:B------:R-:W-:Y:S01]  /*1690*/  STS [UR4], R0 ;  /* 0x00000000ff007988 */ /* 0x000fe20008000804 */
[----:B------:R-:W-:Y:S05]  /*16a0*/  WARPSYNC.ALL ;  /* 0x0000000000007948 */ /* 0x000fea0003800000 */
[----:B------:R-:W-:Y:S08]  /*16b0*/  BAR.SYNC.DEFER_BLOCKING 0x0 ;  /* 0x0000000000007b1d */ /* 0x000ff00000010000 */
[----:B------:R-:W-:Y:S06]  /*16c0*/  BAR.SYNC.DEFER_BLOCKING 0x0 ;  /* 0x0000000000007b1d */ /* 0x000fec0000010000 */
[----:B------:R-:W1:Y:S04]  /*16d0*/  LDG.E R7, desc[UR36][R24.64] ;  /* 0x0000002418077981 */ /* 0x000e68000c1e1900 */
[----:B------:R-:W2:Y:S01]  /*16e0*/  LDG.E R5, desc[UR36][R28.64] ;  /* 0x000000241c057981 */ /* 0x000ea2000c1e1900 */
[----:B-1----:R-:W-:-:S05]  /*16f0*/  IMAD.WIDE R2, R7, 0x4, R2 ;  /* 0x0000000407027825 */ /* 0x002fca00078e0202 */
[----:B--2---:R-:W-:Y:S01]  /*1700*/  STG.E desc[UR36][R2.64], R5 ;  /* 0x0000000502007986 */ /* 0x004fe2000c101924 */
[----:B------:R-:W-:Y:S06]  /*1710*/  BAR.SYNC.DEFER_BLOCKING 0x0 ;  /* 0x0000000000007b1d */ /* 0x000fec0000010000 */
[----:B------:R-:W2:Y:S04]  /*1720*/  LDG.E R23, desc[UR36][R22.64] ;  /* 0x0000002416177981 */ /* 0x000ea8000c1e1900 */
[----:B--2---:R-:W-:Y:S01]  /*1730*/  STG.E desc[UR36][R28.64], R23 ;  /* 0x000000171c007986 */ /* 0x004fe2000c101924 */
[----:B------:R-:W-:Y:S06]  /*1740*/  BAR.SYNC.DEFER_BLOCKING 0x0 ;  /* 0x0000000000007b1d */ /* 0x000fec0000010000 */
[----:B------:R-:W-:Y:S04]  /*1750*/  STG.E desc[UR36][R26.64], RZ ;  /* 0x000000ff1a007986 */ /* 0x000fe8000c101924 */
[----:B------:R-:W-:Y:S01]  /*1760*/  STG.E desc[UR36][R24.64], RZ ;  /* 0x000000ff18007986 */ /* 0x000fe2000c101924 */
[----:B------:R-:W-:Y:S06]  /*1770*/  BAR.SYNC.DEFER_BLOCKING 0x0 ;  /* 0x0000000000007b1d */ /* 0x000fec0000010000 */
[----:B------:R-:W-:Y:S05]  /*1780*/  EXIT ;  /* 0x000000000000794d */ /* 0x000fea0003800000 */
.L_x_10:
[----:B------:R-:W-:-:S00]  /*1790*/  BRA `(.L_x_10) ;  /* 0xfffffffc00fc7947 */ /* 0x000fc0000383ffff */
[----:B------:R-:W-:-:S00]  /*17a0*/  NOP ;  /* 0x0000000000007918 */ /* 0x000fc00000000000 */
        /* <DEDUP_REMOVED lines=13> */
.L_x_19:


//--------------------- .text._Z11prefix_scanPiS_i --------------------------
	.section	.text._Z11prefix_scanPiS_i,"ax",@progbits
	.align	128
        .global         _Z11prefix_scanPiS_i
        .type           _Z11prefix_scanPiS_i,@function
        .size           _Z11prefix_scanPiS_i,(.L_x_20 - _Z11prefix_scanPiS_i)
        .other          _Z11prefix_scanPiS_i,@"STO_CUDA_ENTRY STV_DEFAULT"
_Z11prefix_scanPiS_i:
.text._Z11prefix_scanPiS_i:
[----:B------:R-:W-:Y:S01]  /*0000*/  LDC R1, c[0x0][0x37c] ;  /* 0x0000df00ff017b82 */ /* 0x000fe20000000800 */
[----:B------:R-:W0:Y:S07]  /*0010*/  S2R R0, SR_TID.X ;  /* 0x0000000000007919 */ /* 0x000e2e0000002100 */
[----:B------:R-:W1:Y:S01]  /*0020*/  LDC.64 R2, c[0x0][0x388] ;  /* 0x0000e200ff027b82 */ /* 0x000e620000000a00 */
[----:B------:R-:W0:Y:S01]  /*0030*/  LDCU UR6, c[0x0][0x360] ;  /* 0x00006c00ff0677ac */ /* 0x000e220008000800 */
[----:B------:R-:W0:Y:S01]  /*0040*/  S2R R5, SR_CTAID.X ;  /* 0x0000000000057919 */ /* 0x000e220000002500 */
[----:B------:R-:W2:Y:S01]  /*0050*/  LDCU.64 UR4, c[0x0][0x358] ;  /* 0x00006b00ff0477ac */ /* 0x000ea20008000a00 */
[----:B0-----:R-:W-:Y:S01]  /*0060*/  IMAD R0, R5, UR6, R0 ;  /* 0x0000000605007c24 */ /* 0x001fe2000f8e0200 */
[----:B------:R-:W0:Y:S03]  /*0070*/  LDCU UR6, c[0x0][0x390] ;  /* 0x00007200ff0677ac */ /* 0x000e260008000800 */
[----:B------:R-:W3:Y:S01]  /*0080*/  LDC.64 R4, c[0x0][0x380] ;  /* 0x0000e000ff047b82 */ /* 0x000ee20000000a00 */
[----:B-1----:R-:W-:-:S06]  /*0090*/  IMAD.WIDE R2, R0, 0x4, R2 ;  /* 0x0000000400027825 */ /* 0x002fcc00078e0202 */
[----:B--2---:R-:W2:Y:S01]  /*00a0*/  LDG.E R3, desc[UR4][R2.64] ;  /* 0x0000000402037981 */ /* 0x004ea2000c1e1900 */
[----:B0-----:R-:W-:-:S05]  /*00b0*/  IMAD.U32 R11, RZ, RZ, UR6 ;  /* 0x00000006ff0b7e24 */ /* 0x001fca000f8e00ff */
[----:B------:R-:W-:Y:S01]  /*00c0*/  ISETP.GE.AND P0, PT, R11, 0x2, PT ;  /* 0x000000020b00780c */ /* 0x000fe20003f06270 */
[----:B---3--:R-:W-:-:S05]  /*00d0*/  IMAD.WIDE R4, R0, 0x4, R4 ;  /* 0x0000000400047825 */ /* 0x008fca00078e0204 */
[----:B--2---:R0:W-:Y:S07]  /*00e0*/  STG.E desc[UR4][R4.64], R3 ;  /* 0x0000000304007986 */ /* 0x0041ee000c101904 */
[----:B------:R-:W-:Y:S05]  /*00f0*/  @!P0 BRA `(.L_x_11) ;  /* 0x0000000000548947 */ /* 0x000fea0003800000 */
[----:B------:R-:W1:Y:S01]  /*0100*/  LDC R11, c[0x0][0x390] ;  /* 0x0000e400ff0b7b82 */ /* 0x000e620000000800 */
[----:B------:R-:W-:-:S07]  /*0110*/  IMAD.MOV.U32 R2, RZ, RZ, 0x1 ;  /* 0x00000001ff027424 */ /* 0x000fce00078e00ff */
[----:B------:R-:W2:Y:S02]  /*0120*/  LDC.64 R6, c[0x0][0x380] ;  /* 0x0000e000ff067b82 */ /* 0x000ea40000000a00 */
.L_x_14:
[----:B------:R-:W-:Y:S01]  /*0130*/  SHF.L.U32 R8, R2, 0x1, RZ ;  /* 0x0000000102087819 */ /* 0x000fe200000006ff */
[----:B------:R-:W-:Y:S04]  /*0140*/  BSSY.RECONVERGENT B0, `(.L_x_12) ;  /* 0x000000c000007945 */ /* 0x000fe80003800200 */
[----:B0-----:R-:W-:-:S04]  /*0150*/  IMAD R3, R0, R8, RZ ;  /* 0x0000000800037224 */ /* 0x001fc800078e02ff */
[----:B------:R-:W-:-:S05]  /*0160*/  IMAD.IADD R4, R8, 0x1, R3 ;  /* 0x0000000108047824 */ /* 0x000fca00078e0203 */
[----:B-1----:R-:W-:-:S13]  /*0170*/  ISETP.GT.AND P0, PT, R4, R11, PT ;  /* 0x0000000b0400720c */ /* 0x002fda0003f04270 */
[----:B------:R-:W-:Y:S05]  /*0180*/  @P0 BRA `(.L_x_13) ;  /* 0x00000000001c0947 */ /* 0x000fea0003800000 */
[----:B------:R-:W-:Y:S01]  /*0190*/  IADD3 R3, PT, PT, R2, -0x1, R3 ;  /* 0xffffffff02037810 */ /* 0x000fe20007ffe003 */
[----:B--2---:R-:W-:-:S04]  /*01a0*/  IMAD.WIDE R4, R4, 0x4, R6 ;  /* 0x0000000404047825 */ /* 0x004fc800078e0206 */
[----:B------:R-:W-:Y:S01]  /*01b0*/  IMAD.WIDE R2, R3, 0x4, R6 ;  /* 0x0000000403027825 */ /* 0x000fe200078e0206 */
[----:B------:R-:W2:Y:S05]  /*01c0*/  LDG.E R9, desc[UR4][R4.64+-0x4] ;  /* 0xfffffc0404097981 */ /* 0x000eaa000c1e1900 */
[----:B------:R-:W2:Y:S02]  /*01d0*/  LDG.E R2, desc[UR4][R2.64] ;  /* 0x0000000402027981 */ /* 0x000ea4000c1e1900 */
[----:B--2---:R-:W-:-:S05]  /*01e0*/  IADD3 R9, PT, PT, R2, R9, RZ ;  /* 0x0000000902097210 */ /* 0x004fca0007ffe0ff */
[----:B------:R0:W-:Y:S02]  /*01f0*/  STG.E desc[UR4][R4.64+-0x4], R9 ;  /* 0xfffffc0904007986 */ /* 0x0001e4000c101904 */
.L_x_13:
[----:B------:R-:W-:Y:S05]  /*0200*/  BSYNC.RECONVERGENT B0 ;  /* 0x0000000000007941 */ /* 0x000fea0003800200 */
.L_x_12:
[----:B------:R-:W-:Y:S01]  /*0210*/  BAR.SYNC.DEFER_BLOCKING 0x0 ;  /* 0x0000000000007b1d */ /* 0x000fe20000010000 */
[----:B------:R-:W-:Y:S01]  /*0220*/  ISETP.GE.AND P0, PT, R8, R11, PT ;  /* 0x0000000b0800720c */ /* 0x000fe20003f06270 */
[----:B------:R-:W-:-:S12]  /*0230*/  IMAD.MOV.U32 R2, RZ, RZ, R8 ;  /* 0x000000ffff027224 */ /* 0x000fd800078e0008 */
[----:B------:R-:W-:Y:S05]  /*0240*/  @!P0 BRA `(.L_x_14) ;  /* 0xfffffffc00b88947 */ /* 0x000fea000383ffff */
.L_x_11:
[----:B------:R-:W-:Y:S02]  /*0250*/  ISETP.NE.AND P0, PT, R0, RZ, PT ;  /* 0x000000ff0000720c */ /* 0x000fe40003f05270 */
[----:B------:R-:W-:-:S11]  /*0260*/  ISETP.GE.AND P1, PT, R11, 0x2, PT ;  /* 0x000000020b00780c */ /* 0x000fd60003f26270 */
[----:B0-----:R-:W0:Y:S02]  /*0270*/  @!P0 LDC.64 R2, c[0x0][0x380] ;  /* 0x0000e000ff028b82 */ /* 0x001e240000000a00 */
[----:B0-----:R-:W-:-:S05]  /*0280*/  @!P0 IMAD.WIDE R2, R11, 0x4, R2 ;  /* 0x000000040b028825 */ /* 0x001fca00078e0202 */
[----:B------:R0:W-:Y:S01]  /*0290*/  @!P0 STG.E desc[UR4][R2.64+-0x4], RZ ;  /* 0xfffffcff02008986 */ /* 0x0001e2000c101904 */
[----:B------:R-:W-:Y:S06]  /*02a0*/  BAR.SYNC.DEFER_BLOCKING 0x0 ;  /* 0x0000000000007b1d */ /* 0x000fec0000010000 */
[----:B------:R-:W-:Y:S05]  /*02b0*/  @!P1 EXIT ;  /* 0x000000000000994d */ /* 0x000fea0003800000 */
[----:B--2---:R-:W1:Y:S01]  /*02c0*/  LDC.64 R6, c[0x0][0x380] ;  /* 0x0000e000ff067b82 */ /* 0x004e620000000a00 */
[----:B------:R-:W2:Y:S01]  /*02d0*/  LDCU UR6, c[0x0][0x390] ;  /* 0x00007200ff0677ac */ /* 0x000ea20008000800 */
[----:B------:R-:W3:Y:S01]  /*02e0*/  LDCU UR7, c[0x0][0x390] ;  /* 0x00007200ff0777ac */ /* 0x000ee20008000800 */
[----:B--2---:R-:W-:-:S07]  /*02f0*/  MOV R8, UR6 ;  /* 0x0000000600087c02 */ /* 0x004fce0008000f00 */
.L_x_17:
[----:B0-----:R-:W-:Y:S01]  /*0300*/  LOP3.LUT R3, R8, 0x7ffffffe, RZ, 0xc0, !PT ;  /* 0x7ffffffe08037812 */ /* 0x001fe200078ec0ff */
[----:B------:R-:W-:Y:S01]  /*0310*/  BSSY.RECONVERGENT B0, `(.L_x_15) ;  /* 0x000000e000007945 */ /* 0x000fe20003800200 */
[----:B------:R-:W-:-:S03]  /*0320*/  SHF.R.U32.HI R11, RZ, 0x1, R8 ;  /* 0x00000001ff0b7819 */ /* 0x000fc60000011608 */
[----:B------:R-:W-:-:S04]  /*0330*/  IMAD R2, R0, R3, RZ ;  /* 0x0000000300027224 */ /* 0x000fc800078e02ff */
[----:B------:R-:W-:-:S05]  /*0340*/  IMAD.IADD R5, R3, 0x1, R2 ;  /* 0x0000000103057824 */ /* 0x000fca00078e0202 */
[----:B---3--:R-:W-:-:S13]  /*0350*/  ISETP.GT.AND P0, PT, R5, UR7, PT ;  /* 0x0000000705007c0c */ /* 0x008fda000bf04270 */
[----:B------:R-:W-:Y:S05]  /*0360*/  @P0 BRA `(.L_x_16) ;  /* 0x0000000000200947 */ /* 0x000fea0003800000 */
[----:B------:R-:W-:Y:S01]  /*0370*/  IADD3 R3, PT, PT, R11, -0x1, R2 ;  /* 0xffffffff0b037810 */ /* 0x000fe20007ffe002 */
[----:B-1----:R-:W-:-:S04]  /*0380*/  IMAD.WIDE R4, R5, 0x4, R6 ;  /* 0x0000000405047825 */ /* 0x002fc800078e0206 */
[----:B------:R-:W-:Y:S01]  /*0390*/  IMAD.WIDE R2, R3, 0x4, R6 ;  /* 0x0000000403027825 */ /* 0x000fe200078e0206 */
[----:B------:R-:W2:Y:S04]  /*03a0*/  LDG.E R10, desc[UR4][R4.64+-0x4] ;  /* 0xfffffc04040a7981 */ /* 0x000ea8000c1e1900 */
[----:B------:R-:W3:Y:S04]  /*03b0*/  LDG.E R9, desc[UR4][R2.64] ;  /* 0x0000000402097981 */ /* 0x000ee8000c1e1900 */
[----:B--2---:R0:W-:Y:S01]  /*03c0*/  STG.E desc[UR4][R2.64], R10 ;  /* 0x0000000a02007986 */ /* 0x0041e2000c101904 */
[----:B---3--:R-:W-:-:S05]  /*03d0*/  IADD3 R9, PT, PT, R9, R10, RZ ;  /* 0x0000000a09097210 */ /* 0x008fca0007ffe0ff */
[----:B------:R0:W-:Y:S02]  /*03e0*/  STG.E desc[UR4][R4.64+-0x4], R9 ;  /* 0xfffffc0904007986 */ /* 0x0001e4000c101904 */
.L_x_16:
[----:B------:R-:W-:Y:S05]  /*03f0*/  BSYNC.RECONVERGENT B0 ;  /* 0x0000000000007941 */ /* 0x000fea0003800200 */
.L_x_15:
[----:B------:R-:W-:Y:S01]  /*0400*/  BAR.SYNC.DEFER_BLOCKING 0x0 ;  /* 0x0000000000007b1d */ /* 0x000fe20000010000 */
[----:B------:R-:W-:Y:S02]  /*0410*/  ISETP.GT.U32.AND P0, PT, R8, 0x3, PT ;  /* 0x000000030800780c */ /* 0x000fe40003f04070 */
[----:B------:R-:W-:-:S11]  /*0420*/  MOV R8, R11 ;  /* 0x0000000b00087202 */ /* 0x000fd60000000f00 */
[----:B------:R-:W-:Y:S05]  /*0430*/  @P0 BRA `(.L_x_17) ;  /* 0xfffffffc00b00947 */ /* 0x000fea000383ffff */
[----:B------:R-:W-:Y:S05]  /*0440*/  EXIT ;  /* 0x000000000000794d */ /* 0x000fea0003800000 */
.L_x_18:
        /* <DEDUP_REMOVED lines=11> */
.L_x_20:


//--------------------- .nv.global.init           --------------------------
	.section	.nv.global.init,"aw",@progbits
.nv.global.init:
	.type		$str,@object
	.size		$str,(.L_0 - $str)
$str:
        /*0000*/ 	.byte	0x77, 0x65, 0x20, 0x68, 0x61, 0x76, 0x65, 0x6e, 0x27, 0x74, 0x20, 0x66, 0x61, 0x69, 0x6c, 0x65
        /*0010*/ 	.byte	0x64, 0x20, 0x79, 0x65, 0x74, 0x00
.L_0:


//--------------------- .nv.shared._Z18global_bucket_sortPiS_S_S_S_i --------------------------
	.section	.nv.shared._Z18global_bucket_sortPiS_S_S_S_i,"aw",@nobits
	.sectionflags	@""
	.align	4
.nv.shared._Z18global_bucket_sortPiS_S_S_S_i:
	.zero		1028


//--------------------- .nv.shared.reserved.0     --------------------------
	.section	.nv.shared.reserved.0,"aw",@nobits
	.weak		__nv_reservedSMEM_offset_0_alias
	.size		__nv_reservedSMEM_offset_0_alias, 0, 64
	.other		__nv_reservedSMEM_offset_0_alias,@"STO_CUDA_RESERVED_SHARED STV_DEFAULT"
__nv_reservedSMEM_offset_0_alias:
	.zero		0
	.zero		64


//--------------------- .nv.constant0._Z18global_bucket_sortPiS_S_S_S_i --------------------------
	.section	.nv.constant0._Z18global_bucket_sortPiS_S_S_S_i,"a",@progbits
	.sectionflags	@""
	.align	4
.nv.constant0._Z18global_bucket_sortPiS_S_S_S_i:
	.zero		940


//--------------------- .nv.constant0._Z11prefix_scanPiS_i --------------------------
	.section	.nv.constant0._Z11prefix_scanPiS_i,"a",@progbits
	.sectionflags	@""
	.align	4
.nv.constant0._Z11prefix_scanPiS_i:
	.zero		916


//--------------------- SYMBOLS --------------------------

	.type		.nv.reservedSmem.offset0,@object
	.size		.nv.reservedSmem.offset0,0x4
	.type		.nv.reservedSmem.cap,@object
	.size		.nv.reservedSmem.cap,0x4
	.type		vprintf,@function
